//
// Generated by NVIDIA NVVM Compiler
//
// Compiler Build ID: CL-36424714
// Cuda compilation tools, release 13.0, V13.0.88
// Based on NVVM 20.0.0
//

.version 9.0
.target sm_100
.address_size 64

	// .globl	_Z8kernel1dPf
.extern .func  (.param .b32 func_retval0) vprintf
(
	.param .b64 vprintf_param_0,
	.param .b64 vprintf_param_1
)
;
.global .align 1 .b8 $str[45] = {91, 123, 37, 100, 125, 93, 32, 91, 123, 37, 100, 125, 93, 32, 103, 114, 105, 100, 68, 105, 109, 46, 120, 58, 32, 37, 100, 44, 32, 98, 108, 111, 99, 107, 68, 105, 109, 46, 120, 58, 32, 37, 100, 10};
.global .align 1 .b8 $str$1[83] = {91, 123, 37, 100, 44, 37, 100, 125, 93, 32, 91, 123, 37, 100, 44, 37, 100, 125, 93, 32, 103, 114, 105, 100, 68, 105, 109, 46, 120, 58, 32, 37, 100, 44, 32, 103, 114, 105, 100, 68, 105, 109, 46, 121, 58, 32, 37, 100, 32, 124, 32, 98, 108, 111, 99, 107, 68, 105, 109, 46, 120, 58, 32, 37, 100, 44, 32, 98, 108, 111, 99, 107, 68, 105, 109, 46, 121, 58, 32, 37, 100, 10};

.visible .entry _Z8kernel1dPf(
	.param .u64 .ptr .align 1 _Z8kernel1dPf_param_0
)
{
	.local .align 16 .b8 	__local_depot0[16];
	.reg .b64 	%SP;
	.reg .b64 	%SPL;
	.reg .pred 	%p<2>;
	.reg .b32 	%r<7>;
	.reg .b32 	%f<3>;
	.reg .b64 	%rd<7>;

	mov.u64 	%SPL, __local_depot0;
	cvta.local.u64 	%SP, %SPL;
	ld.param.u64 	%rd1, [_Z8kernel1dPf_param_0];
	add.u64 	%rd2, %SP, 0;
	add.u64 	%rd3, %SPL, 0;
	mov.u32 	%r1, %ctaid.x;
	mov.u32 	%r2, %tid.x;
	mov.u32 	%r3, %nctaid.x;
	mov.u32 	%r4, %ntid.x;
	st.local.v4.u32 	[%rd3], {%r1, %r2, %r3, %r4};
	mov.u64 	%rd4, $str;
	cvta.global.u64 	%rd5, %rd4;
	{ // callseq 0, 0
	.param .b64 param0;
	st.param.b64 	[param0], %rd5;
	.param .b64 param1;
	st.param.b64 	[param1], %rd2;
	.param .b32 retval0;
	call.uni (retval0), 
	vprintf, 
	(
	param0, 
	param1
	);
	ld.param.b32 	%r5, [retval0];
	} // callseq 0
	setp.ne.s32 	%p1, %r2, 0;
	@%p1 bra 	$L__BB0_2;
	cvta.to.global.u64 	%rd6, %rd1;
	ld.global.f32 	%f1, [%rd6];
	add.f32 	%f2, %f1, 0f3F800000;
	st.global.f32 	[%rd6], %f2;
$L__BB0_2:
	ret;

}
	// .globl	_Z8kernel2dPf
.visible .entry _Z8kernel2dPf(
	.param .u64 .ptr .align 1 _Z8kernel2dPf_param_0
)
{
	.local .align 16 .b8 	__local_depot1[32];
	.reg .b64 	%SP;
	.reg .b64 	%SPL;
	.reg .pred 	%p<2>;
	.reg .b32 	%r<11>;
	.reg .b32 	%f<3>;
	.reg .b64 	%rd<7>;

	mov.u64 	%SPL, __local_depot1;
	cvta.local.u64 	%SP, %SPL;
	ld.param.u64 	%rd1, [_Z8kernel2dPf_param_0];
	add.u64 	%rd2, %SP, 0;
	add.u64 	%rd3, %SPL, 0;
	mov.u32 	%r1, %ctaid.x;
	mov.u32 	%r2, %ctaid.y;
	mov.u32 	%r3, %tid.x;
	mov.u32 	%r4, %tid.y;
	mov.u32 	%r5, %nctaid.x;
	mov.u32 	%r6, %nctaid.y;
	mov.u32 	%r7, %ntid.x;
	mov.u32 	%r8, %ntid.y;
	st.local.v4.u32 	[%rd3], {%r1, %r2, %r3, %r4};
	st.local.v4.u32 	[%rd3+16], {%r5, %r6, %r7, %r8};
	mov.u64 	%rd4, $str$1;
	cvta.global.u64 	%rd5, %rd4;
	{ // callseq 1, 0
	.param .b64 param0;
	st.param.b64 	[param0], %rd5;
	.param .b64 param1;
	st.param.b64 	[param1], %rd2;
	.param .b32 retval0;
	call.uni (retval0), 
	vprintf, 
	(
	param0, 
	param1
	);
	ld.param.b32 	%r9, [retval0];
	} // callseq 1
	setp.ne.s32 	%p1, %r3, 0;
	@%p1 bra 	$L__BB1_2;
	cvta.to.global.u64 	%rd6, %rd1;
	ld.global.f32 	%f1, [%rd6];
	add.f32 	%f2, %f1, 0f3F800000;
	st.global.f32 	[%rd6], %f2;
$L__BB1_2:
	ret;

}


// ===== COMPILED SASS (sm_100) =====

	.target	sm_100

	.elftype	@"ET_EXEC"


//--------------------- .note.nv.tkinfo           --------------------------
	.section	.note.nv.tkinfo,"",@"SHT_NOTE"
	.sectionflags	@"SHF_NOTE_NV_TKINFO"
	.tkinfo
        /*0018*/ 	.word	0x00000002
        /*0030*/ 	.string	""
        /*0030*/ 	.string	"ptxas"
        /*0030*/ 	.string	"Cuda compilation tools, release 13.0, V13.0.88"
        /*0030*/ 	.string	"Build cuda_13.0.r13.0/compiler.36424714_0"
        /*0030*/ 	.string	"-arch sm_100 -m 64 "



//--------------------- .note.nv.cuinfo           --------------------------
	.section	.note.nv.cuinfo,"",@"SHT_NOTE"
	.sectionflags	@"SHF_NOTE_NV_CUINFO"
        /*0018*/ 	.short	0x0002
        /*001a*/ 	.short	0x0064
        /*001c*/ 	.short	0x0082
	.zero		2


//--------------------- .nv.info                  --------------------------
	.section	.nv.info,"",@"SHT_CUDA_INFO"
	.align	4


	//----- nvinfo : EIATTR_REGCOUNT
	.align		4
        /*0000*/ 	.byte	0x04, 0x2f
        /*0002*/ 	.short	(.L_3 - .L_2)
	.align		4
.L_2:
        /*0004*/ 	.word	index@(_Z8kernel1dPf)
        /*0008*/ 	.word	0x00000018


	//----- nvinfo : EIATTR_FRAME_SIZE
	.align		4
.L_3:
        /*000c*/ 	.byte	0x04, 0x11
        /*000e*/ 	.short	(.L_5 - .L_4)
	.align		4
.L_4:
        /*0010*/ 	.word	index@(_Z8kernel1dPf)
        /*0014*/ 	.word	0x00000010


	//----- nvinfo : EIATTR_REGCOUNT
	.align		4
.L_5:
        /*0018*/ 	.byte	0x04, 0x2f
        /*001a*/ 	.short	(.L_7 - .L_6)
	.align		4
.L_6:
        /*001c*/ 	.word	index@(_Z8kernel2dPf)
        /*0020*/ 	.word	0x00000018


	//----- nvinfo : EIATTR_FRAME_SIZE
	.align		4
.L_7:
        /*0024*/ 	.byte	0x04, 0x11
        /*0026*/ 	.short	(.L_9 - .L_8)
	.align		4
.L_8:
        /*0028*/ 	.word	index@(_Z8kernel2dPf)
        /*002c*/ 	.word	0x00000020


	//----- nvinfo : EIATTR_MIN_STACK_SIZE
	.align		4
.L_9:
        /*0030*/ 	.byte	0x04, 0x12
        /*0032*/ 	.short	(.L_11 - .L_10)
	.align		4
.L_10:
        /*0034*/ 	.word	index@(_Z8kernel2dPf)
        /*0038*/ 	.word	0x00000020


	//----- nvinfo : EIATTR_MIN_STACK_SIZE
	.align		4
.L_11:
        /*003c*/ 	.byte	0x04, 0x12
        /*003e*/ 	.short	(.L_13 - .L_12)
	.align		4
.L_12:
        /*0040*/ 	.word	index@(_Z8kernel1dPf)
        /*0044*/ 	.word	0x00000010
.L_13:


//--------------------- .nv.compat                --------------------------
	.section	.nv.compat,"",@"SHT_CUDA_COMPAT_INFO"
	.align	4
        /*0000*/ 	.byte	0x02, 0x09, 0x00, 0x00, 0x02, 0x02, 0x01, 0x00, 0x02, 0x05, 0x05, 0x00, 0x03, 0x07, 0x01, 0x01
        /*0010*/ 	.byte	0x02, 0x03, 0x00, 0x00, 0x02, 0x06, 0x01, 0x00, 0x04, 0x0b, 0x08, 0x00, 0x09, 0x00, 0x00, 0x00
        /*0020*/ 	.byte	0x00, 0x00, 0x00, 0x00


//--------------------- .nv.info._Z8kernel2dPf    --------------------------
	.section	.nv.info._Z8kernel2dPf,"",@"SHT_CUDA_INFO"
	.sectionflags	@""
	.align	4


	//----- nvinfo : EIATTR_CUDA_API_VERSION
	.align		4
        /*0000*/ 	.byte	0x04, 0x37
        /*0002*/ 	.short	(.L_15 - .L_14)
.L_14:
        /*0004*/ 	.word	0x00000082


	//----- nvinfo : EIATTR_KPARAM_INFO
	.align		4
.L_15:
        /*0008*/ 	.byte	0x04, 0x17
        /*000a*/ 	.short	(.L_17 - .L_16)
.L_16:
        /*000c*/ 	.word	0x00000000
        /*0010*/ 	.short	0x0000
        /*0012*/ 	.short	0x0000
        /*0014*/ 	.byte	0x00, 0xf5, 0x21, 0x00


	//----- nvinfo : EIATTR_SPARSE_MMA_MASK
	.align		4
.L_17:
        /*0018*/ 	.byte	0x03, 0x50
        /*001a*/ 	.short	0x0000


	//----- nvinfo : EIATTR_MAXREG_COUNT
	.align		4
        /*001c*/ 	.byte	0x03, 0x1b
        /*001e*/ 	.short	0x00ff


	//----- nvinfo : EIATTR_EXTERNS
	.align		4
        /*0020*/ 	.byte	0x04, 0x0f
        /*0022*/ 	.short	(.L_19 - .L_18)


	//   ....[0]....
	.align		4
.L_18:
        /*0024*/ 	.word	index@(vprintf)


	//----- nvinfo : EIATTR_MERCURY_ISA_VERSION
	.align		4
.L_19:
        /*0028*/ 	.byte	0x03, 0x5f
        /*002a*/ 	.short	0x0101


	//----- nvinfo : EIATTR_VRC_CTA_INIT_COUNT
	.align		4
        /*002c*/ 	.byte	0x02, 0x4a
	.zero		1
	.zero		1


	//----- nvinfo : EIATTR_SYSCALL_OFFSETS
	.align		4
        /*0030*/ 	.byte	0x04, 0x46
        /*0032*/ 	.short	(.L_21 - .L_20)


	//   ....[0]....
.L_20:
        /*0034*/ 	.word	0x00000160


	//----- nvinfo : EIATTR_EXIT_INSTR_OFFSETS
	.align		4
.L_21:
        /*0038*/ 	.byte	0x04, 0x1c
        /*003a*/ 	.short	(.L_23 - .L_22)


	//   ....[0]....
.L_22:
        /*003c*/ 	.word	0x00000180


	//   ....[1]....
        /*0040*/ 	.word	0x000001e0


	//----- nvinfo : EIATTR_CRS_STACK_SIZE
	.align		4
.L_23:
        /*0044*/ 	.byte	0x04, 0x1e
        /*0046*/ 	.short	(.L_25 - .L_24)
.L_24:
        /*0048*/ 	.word	0x00000000


	//----- nvinfo : EIATTR_CBANK_PARAM_SIZE
	.align		4
.L_25:
        /*004c*/ 	.byte	0x03, 0x19
        /*004e*/ 	.short	0x0008


	//----- nvinfo : EIATTR_PARAM_CBANK
	.align		4
        /*0050*/ 	.byte	0x04, 0x0a
        /*0052*/ 	.short	(.L_27 - .L_26)
	.align		4
.L_26:
        /*0054*/ 	.word	index@(.nv.constant0._Z8kernel2dPf)
        /*0058*/ 	.short	0x0380
        /*005a*/ 	.short	0x0008


	//----- nvinfo : EIATTR_SW_WAR
	.align		4
.L_27:
        /*005c*/ 	.byte	0x04, 0x36
        /*005e*/ 	.short	(.L_29 - .L_28)
.L_28:
        /*0060*/ 	.word	0x00000008
.L_29:


//--------------------- .nv.info._Z8kernel1dPf    --------------------------
	.section	.nv.info._Z8kernel1dPf,"",@"SHT_CUDA_INFO"
	.sectionflags	@""
	.align	4


	//----- nvinfo : EIATTR_CUDA_API_VERSION
	.align		4
        /*0000*/ 	.byte	0x04, 0x37
        /*0002*/ 	.short	(.L_31 - .L_30)
.L_30:
        /*0004*/ 	.word	0x00000082


	//----- nvinfo : EIATTR_KPARAM_INFO
	.align		4
.L_31:
        /*0008*/ 	.byte	0x04, 0x17
        /*000a*/ 	.short	(.L_33 - .L_32)
.L_32:
        /*000c*/ 	.word	0x00000000
        /*0010*/ 	.short	0x0000
        /*0012*/ 	.short	0x0000
        /*0014*/ 	.byte	0x00, 0xf5, 0x21, 0x00


	//----- nvinfo : EIATTR_SPARSE_MMA_MASK
	.align		4
.L_33:
        /*0018*/ 	.byte	0x03, 0x50
        /*001a*/ 	.short	0x0000


	//----- nvinfo : EIATTR_MAXREG_COUNT
	.align		4
        /*001c*/ 	.byte	0x03, 0x1b
        /*001e*/ 	.short	0x00ff


	//----- nvinfo : EIATTR_EXTERNS
	.align		4
        /*0020*/ 	.byte	0x04, 0x0f
        /*0022*/ 	.short	(.L_35 - .L_34)


	//   ....[0]....
	.align		4
.L_34:
        /*0024*/ 	.word	index@(vprintf)


	//----- nvinfo : EIATTR_MERCURY_ISA_VERSION
	.align		4
.L_35:
        /*0028*/ 	.byte	0x03, 0x5f
        /*002a*/ 	.short	0x0101


	//----- nvinfo : EIATTR_VRC_CTA_INIT_COUNT
	.align		4
        /*002c*/ 	.byte	0x02, 0x4a
	.zero		1
	.zero		1


	//----- nvinfo : EIATTR_SYSCALL_OFFSETS
	.align		4
        /*0030*/ 	.byte	0x04, 0x46
        /*0032*/ 	.short	(.L_37 - .L_36)


	//   ....[0]....
.L_36:
        /*0034*/ 	.word	0x00000110


	//----- nvinfo : EIATTR_EXIT_INSTR_OFFSETS
	.align		4
.L_37:
        /*0038*/ 	.byte	0x04, 0x1c
        /*003a*/ 	.short	(.L_39 - .L_38)


	//   ....[0]....
.L_38:
        /*003c*/ 	.word	0x00000130


	//   ....[1]....
        /*0040*/ 	.word	0x00000190


	//----- nvinfo : EIATTR_CRS_STACK_SIZE
	.align		4
.L_39:
        /*0044*/ 	.byte	0x04, 0x1e
        /*0046*/ 	.short	(.L_41 - .L_40)
.L_40:
        /*0048*/ 	.word	0x00000000


	//----- nvinfo : EIATTR_CBANK_PARAM_SIZE
	.align		4
.L_41:
        /*004c*/ 	.byte	0x03, 0x19
        /*004e*/ 	.short	0x0008


	//----- nvinfo : EIATTR_PARAM_CBANK
	.align		4
        /*0050*/ 	.byte	0x04, 0x0a
        /*0052*/ 	.short	(.L_43 - .L_42)
	.align		4
.L_42:
        /*0054*/ 	.word	index@(.nv.constant0._Z8kernel1dPf)
        /*0058*/ 	.short	0x0380
        /*005a*/ 	.short	0x0008


	//----- nvinfo : EIATTR_SW_WAR
	.align		4
.L_43:
        /*005c*/ 	.byte	0x04, 0x36
        /*005e*/ 	.short	(.L_45 - .L_44)
.L_44:
        /*0060*/ 	.word	0x00000008
.L_45:


//--------------------- .nv.callgraph             --------------------------
	.section	.nv.callgraph,"",@"SHT_CUDA_CALLGRAPH"
	.align	4
	.sectionentsize	8
	.align		4
        /*0000*/ 	.word	0x00000000
	.align		4
        /*0004*/ 	.word	0xffffffff
	.align		4
        /*0008*/ 	.word	index@(_Z8kernel2dPf)
	.align		4
        /*000c*/ 	.word	index@(vprintf)
	.align		4
        /*0010*/ 	.word	index@(_Z8kernel1dPf)
	.align		4
        /*0014*/ 	.word	index@(vprintf)
	.align		4
        /*0018*/ 	.word	0x00000000
	.align		4
        /*001c*/ 	.word	0xfffffffe
	.align		4
        /*0020*/ 	.word	0x00000000
	.align		4
        /*0024*/ 	.word	0xfffffffd
	.align		4
        /*0028*/ 	.word	0x00000000
	.align		4
        /*002c*/ 	.word	0xfffffffc


//--------------------- .nv.constant4             --------------------------
	.section	.nv.constant4,"a",@progbits
	.align	8
	.align		8
.nv.constant4:
        /*0000*/ 	.dword	vprintf
	.align		8
        /*0008*/ 	.dword	$str
	.align		8
        /*0010*/ 	.dword	$str$1


//--------------------- .text._Z8kernel2dPf       --------------------------
	.section	.text._Z8kernel2dPf,"ax",@progbits
	.align	128
        .global         _Z8kernel2dPf
        .type           _Z8kernel2dPf,@function
        .size           _Z8kernel2dPf,(.L_x_4 - _Z8kernel2dPf)
        .other          _Z8kernel2dPf,@"STO_CUDA_ENTRY STV_DEFAULT"
_Z8kernel2dPf:
.text._Z8kernel2dPf:
[----:B------:R-:W0:Y:S01]  /*0000*/  LDC R1, c[0x0][0x37c] ;  /* 0x0000df00ff017b82 */ /* 0x000e220000000800 */
[----:B------:R-:W1:Y:S01]  /*0010*/  S2R R16, SR_CTAID.X ;  /* 0x0000000000107919 */ /* 0x000e620000002500 */
[----:B------:R-:W2:Y:S06]  /*0020*/  LDCU UR5, c[0x0][0x2fc] ;  /* 0x00005f80ff0577ac */ /* 0x000eac0008000800 */
[----:B------:R-:W3:Y:S01]  /*0030*/  LDC R8, c[0x0][0x370] ;  /* 0x0000dc00ff087b82 */ /* 0x000ee20000000800 */
[----:B0-----:R-:W-:Y:S01]  /*0040*/  VIADD R1, R1, 0xffffffe0 ;  /* 0xffffffe001017836 */ /* 0x001fe20000000000 */
[----:B------:R-:W1:Y:S01]  /*0050*/  S2R R17, SR_CTAID.Y ;  /* 0x0000000000117919 */ /* 0x000e620000002600 */
[----:B------:R-:W-:Y:S01]  /*0060*/  MOV R0, 0x0 ;  /* 0x0000000000007802 */ /* 0x000fe20000000f00 */
[----:B------:R-:W0:Y:S01]  /*0070*/  LDCU UR4, c[0x0][0x2f8] ;  /* 0x00005f00ff0477ac */ /* 0x000e220008000800 */
[----:B------:R-:W1:Y:S03]  /*0080*/  S2R R18, SR_TID.X ;  /* 0x0000000000127919 */ /* 0x000e660000002100 */
[----:B------:R-:W3:Y:S01]  /*0090*/  LDC R9, c[0x0][0x374] ;  /* 0x0000dd00ff097b82 */ /* 0x000ee20000000800 */
[----:B------:R-:W4:Y:S01]  /*00a0*/  LDCU.64 UR6, c[0x4][0x10] ;  /* 0x01000200ff0677ac */ /* 0x000f220008000a00 */
[----:B------:R-:W1:Y:S06]  /*00b0*/  S2R R19, SR_TID.Y ;  /* 0x0000000000137919 */ /* 0x000e6c0000002200 */
[----:B------:R-:W3:Y:S01]  /*00c0*/  LDC R10, c[0x0][0x360] ;  /* 0x0000d800ff0a7b82 */ /* 0x000ee20000000800 */
[----:B0-----:R-:W-:-:S07]  /*00d0*/  IADD3 R6, P0, PT, R1, UR4, RZ ;  /* 0x0000000401067c10 */ /* 0x001fce000ff1e0ff */
[----:B------:R-:W3:Y:S01]  /*00e0*/  LDC R11, c[0x0][0x364] ;  /* 0x0000d900ff0b7b82 */ /* 0x000ee20000000800 */
[----:B----4-:R-:W-:Y:S01]  /*00f0*/  IMAD.U32 R4, RZ, RZ, UR6 ;  /* 0x00000006ff047e24 */ /* 0x010fe2000f8e00ff */
[----:B------:R-:W-:Y:S01]  /*0100*/  MOV R5, UR7 ;  /* 0x0000000700057c02 */ /* 0x000fe20008000f00 */
[----:B--2---:R-:W-:-:S05]  /*0110*/  IMAD.X R7, RZ, RZ, UR5, P0 ;  /* 0x00000005ff077e24 */ /* 0x004fca00080e06ff */
[----:B------:R0:W2:Y:S01]  /*0120*/  LDC.64 R2, c[0x4][R0] ;  /* 0x0100000000027b82 */ /* 0x0000a20000000a00 */
[----:B-1----:R0:W-:Y:S04]  /*0130*/  STL.128 [R1], R16 ;  /* 0x0000001001007387 */ /* 0x0021e80000100c00 */
[----:B---3--:R0:W-:Y:S02]  /*0140*/  STL.128 [R1+0x10], R8 ;  /* 0x0000100801007387 */ /* 0x0081e40000100c00 */
[----:B------:R-:W-:-:S07]  /*0150*/  LEPC R20, `(.L_x_0) ;  /* 0x000000001014794e */ /* 0x000fce0000000000 */
[----:B0-2---:R-:W-:Y:S05]  /*0160*/  CALL.ABS.NOINC R2 ;  /* 0x0000000002007343 */ /* 0x005fea0003c00000 */
.L_x_0:
[----:B------:R-:W-:-:S13]  /*0170*/  ISETP.NE.AND P0, PT, R18, RZ, PT ;  /* 0x000000ff1200720c */ /* 0x000fda0003f05270 */
[----:B------:R-:W-:Y:S05]  /*0180*/  @P0 EXIT ;  /* 0x000000000000094d */ /* 0x000fea0003800000 */
[----:B------:R-:W0:Y:S01]  /*0190*/  LDC.64 R2, c[0x0][0x380] ;  /* 0x0000e000ff027b82 */ /* 0x000e220000000a00 */
[----:B------:R-:W0:Y:S02]  /*01a0*/  LDCU.64 UR4, c[0x0][0x358] ;  /* 0x00006b00ff0477ac */ /* 0x000e240008000a00 */
[----:B0-----:R-:W2:Y:S02]  /*01b0*/  LDG.E R0, desc[UR4][R2.64] ;  /* 0x0000000402007981 */ /* 0x001ea4000c1e1900 */
[----:B--2---:R-:W-:-:S05]  /*01c0*/  FADD R5, R0, 1 ;  /* 0x3f80000000057421 */ /* 0x004fca0000000000 */
[----:B------:R-:W-:Y:S01]  /*01d0*/  STG.E desc[UR4][R2.64], R5 ;  /* 0x0000000502007986 */ /* 0x000fe2000c101904 */
[----:B------:R-:W-:Y:S05]  /*01e0*/  EXIT ;  /* 0x000000000000794d */ /* 0x000fea0003800000 */
.L_x_1:
[----:B------:R-:W-:-:S00]  /*01f0*/  BRA `(.L_x_1) ;  /* 0xfffffffc00fc7947 */ /* 0x000fc0000383ffff */
[----:B------:R-:W-:-:S00]  /*0200*/  NOP ;  /* 0x0000000000007918 */ /* 0x000fc00000000000 */
[----:B------:R-:W-:-:S00]  /*0210*/  NOP ;  /* 0x0000000000007918 */ /* 0x000fc00000000000 */
[----:B------:R-:W-:-:S00]  /*0220*/  NOP ;  /* 0x0000000000007918 */ /* 0x000fc00000000000 */
[----:B------:R-:W-:-:S00]  /*0230*/  NOP ;  /* 0x0000000000007918 */ /* 0x000fc00000000000 */
[----:B------:R-:W-:-:S00]  /*0240*/  NOP ;  /* 0x0000000000007918 */ /* 0x000fc00000000000 */
[----:B------:R-:W-:-:S00]  /*0250*/  NOP ;  /* 0x0000000000007918 */ /* 0x000fc00000000000 */
[----:B------:R-:W-:-:S00]  /*0260*/  NOP ;  /* 0x0000000000007918 */ /* 0x000fc00000000000 */
[----:B------:R-:W-:-:S00]  /*0270*/  NOP ;  /* 0x0000000000007918 */ /* 0x000fc00000000000 */
.L_x_4:


//--------------------- .text._Z8kernel1dPf       --------------------------
	.section	.text._Z8kernel1dPf,"ax",@progbits
	.align	128
        .global         _Z8kernel1dPf
        .type           _Z8kernel1dPf,@function
        .size           _Z8kernel1dPf,(.L_x_5 - _Z8kernel1dPf)
        .other          _Z8kernel1dPf,@"STO_CUDA_ENTRY STV_DEFAULT"
_Z8kernel1dPf:
.text._Z8kernel1dPf:
[----:B------:R-:W0:Y:S01]  /*0000*/  LDC R1, c[0x0][0x37c] ;  /* 0x0000df00ff017b82 */ /* 0x000e220000000800 */
[----:B------:R-:W1:Y:S01]  /*0010*/  S2R R16, SR_CTAID.X ;  /* 0x0000000000107919 */ /* 0x000e620000002500 */
[----:B------:R-:W2:Y:S06]  /*0020*/  LDCU UR5, c[0x0][0x2fc] ;  /* 0x00005f80ff0577ac */ /* 0x000eac0008000800 */
[----:B------:R-:W1:Y:S01]  /*0030*/  LDC R18, c[0x0][0x370] ;  /* 0x0000dc00ff127b82 */ /* 0x000e620000000800 */
[----:B0-----:R-:W-:Y:S01]  /*0040*/  VIADD R1, R1, 0xfffffff0 ;  /* 0xfffffff001017836 */ /* 0x001fe20000000000 */
[----:B------:R-:W1:Y:S01]  /*0050*/  S2R R17, SR_TID.X ;  /* 0x0000000000117919 */ /* 0x000e620000002100 */
[----:B------:R-:W-:Y:S01]  /*0060*/  MOV R0, 0x0 ;  /* 0x0000000000007802 */ /* 0x000fe20000000f00 */
[----:B------:R-:W0:Y:S04]  /*0070*/  LDCU UR4, c[0x0][0x2f8] ;  /* 0x00005f00ff0477ac */ /* 0x000e280008000800 */
[----:B------:R-:W1:Y:S01]  /*0080*/  LDC R19, c[0x0][0x360] ;  /* 0x0000d800ff137b82 */ /* 0x000e620000000800 */
[----:B------:R-:W3:Y:S07]  /*0090*/  LDCU.64 UR6, c[0x4][0x8] ;  /* 0x01000100ff0677ac */ /* 0x000eee0008000a00 */
[----:B------:R4:W4:Y:S01]  /*00a0*/  LDC.64 R2, c[0x4][R0] ;  /* 0x0100000000027b82 */ /* 0x0009220000000a00 */
[----:B0-----:R-:W-:Y:S01]  /*00b0*/  IADD3 R6, P0, PT, R1, UR4, RZ ;  /* 0x0000000401067c10 */ /* 0x001fe2000ff1e0ff */
[----:B---3--:R-:W-:Y:S01]  /*00c0*/  IMAD.U32 R4, RZ, RZ, UR6 ;  /* 0x00000006ff047e24 */ /* 0x008fe2000f8e00ff */
[----:B------:R-:W-:-:S03]  /*00d0*/  MOV R5, UR7 ;  /* 0x0000000700057c02 */ /* 0x000fc60008000f00 */
[----:B--2---:R-:W-:Y:S01]  /*00e0*/  IMAD.X R7, RZ, RZ, UR5, P0 ;  /* 0x00000005ff077e24 */ /* 0x004fe200080e06ff */
[----:B-1----:R0:W-:Y:S07]  /*00f0*/  STL.128 [R1], R16 ;  /* 0x0000001001007387 */ /* 0x0021ee0000100c00 */
[----:B------:R-:W-:-:S07]  /*0100*/  LEPC R20, `(.L_x_2) ;  /* 0x000000001014794e */ /* 0x000fce0000000000 */
[----:B0---4-:R-:W-:Y:S05]  /*0110*/  CALL.ABS.NOINC R2 ;  /* 0x0000000002007343 */ /* 0x011fea0003c00000 */
.L_x_2:
        /* <DEDUP_REMOVED lines=8> */
.L_x_3:
        /* <DEDUP_REMOVED lines=14> */
.L_x_5:


//--------------------- .nv.global.init           --------------------------
	.section	.nv.global.init,"aw",@progbits
.nv.global.init:
	.type		$str,@object
	.size		$str,($str$1 - $str)
$str:
        /*0000*/ 	.byte	0x5b, 0x7b, 0x25, 0x64, 0x7d, 0x5d, 0x20, 0x5b, 0x7b, 0x25, 0x64, 0x7d, 0x5d, 0x20, 0x67, 0x72
        /*0010*/ 	.byte	0x69, 0x64, 0x44, 0x69, 0x6d, 0x2e, 0x78, 0x3a, 0x20, 0x25, 0x64, 0x2c, 0x20, 0x62, 0x6c, 0x6f
        /*0020*/ 	.byte	0x63, 0x6b, 0x44, 0x69, 0x6d, 0x2e, 0x78, 0x3a, 0x20, 0x25, 0x64, 0x0a, 0x00
	.type		$str$1,@object
	.size		$str$1,(.L_1 - $str$1)
$str$1:
        /*002d*/ 	.byte	0x5b, 0x7b, 0x25, 0x64, 0x2c, 0x25, 0x64, 0x7d, 0x5d, 0x20, 0x5b, 0x7b, 0x25, 0x64, 0x2c, 0x25
        /*003d*/ 	.byte	0x64, 0x7d, 0x5d, 0x20, 0x67, 0x72, 0x69, 0x64, 0x44, 0x69, 0x6d, 0x2e, 0x78, 0x3a, 0x20, 0x25
        /*004d*/ 	.byte	0x64, 0x2c, 0x20, 0x67, 0x72, 0x69, 0x64, 0x44, 0x69, 0x6d, 0x2e, 0x79, 0x3a, 0x20, 0x25, 0x64
        /*005d*/ 	.byte	0x20, 0x7c, 0x20, 0x62, 0x6c, 0x6f, 0x63, 0x6b, 0x44, 0x69, 0x6d, 0x2e, 0x78, 0x3a, 0x20, 0x25
        /*006d*/ 	.byte	0x64, 0x2c, 0x20, 0x62, 0x6c, 0x6f, 0x63, 0x6b, 0x44, 0x69, 0x6d, 0x2e, 0x79, 0x3a, 0x20, 0x25
        /*007d*/ 	.byte	0x64, 0x0a, 0x00
.L_1:


//--------------------- .nv.shared.reserved.0     --------------------------
	.section	.nv.shared.reserved.0,"aw",@nobits
	.weak		__nv_reservedSMEM_offset_0_alias
	.size		__nv_reservedSMEM_offset_0_alias, 0, 64
	.other		__nv_reservedSMEM_offset_0_alias,@"STO_CUDA_RESERVED_SHARED STV_DEFAULT"
__nv_reservedSMEM_offset_0_alias:
	.zero		0
	.zero		64


//--------------------- .nv.constant0._Z8kernel2dPf --------------------------
	.section	.nv.constant0._Z8kernel2dPf,"a",@progbits
	.sectionflags	@""
	.align	4
.nv.constant0._Z8kernel2dPf:
	.zero		904


//--------------------- .nv.constant0._Z8kernel1dPf --------------------------
	.section	.nv.constant0._Z8kernel1dPf,"a",@progbits
	.sectionflags	@""
	.align	4
.nv.constant0._Z8kernel1dPf:
	.zero		904


//--------------------- SYMBOLS --------------------------

	.type		.nv.reservedSmem.offset0,@object
	.size		.nv.reservedSmem.offset0,0x4
	.type		vprintf,@function
